	.headerflags	@"EF_CUDA_TEXMODE_UNIFIED EF_CUDA_64BIT_ADDRESS EF_CUDA_ACCELERATORS EF_CUDA_SM90 EF_CUDA_VIRTUAL_SM(EF_CUDA_SM90)"
	.elftype	@"ET_EXEC"


//--------------------- .nv.info                  --------------------------
	.section	.nv.info,"",@"SHT_CUDA_INFO"
	.align	4


	//----- nvinfo : EIATTR_REGCOUNT
	.align		4
        /*0000*/ 	.byte	0x04, 0x2f
        /*0002*/ 	.short	(.L_3 - .L_2)
	.align		4
.L_2:
        /*0004*/ 	.word	index@(triton_poi_fused__native_batch_norm_legit_no_training_relu_6)
        /*0008*/ 	.word	0x00000010


	//----- nvinfo : EIATTR_MIN_STACK_SIZE
	.align		4
.L_3:
        /*000c*/ 	.byte	0x04, 0x12
        /*000e*/ 	.short	(.L_5 - .L_4)
	.align		4
.L_4:
        /*0010*/ 	.word	index@(triton_poi_fused__native_batch_norm_legit_no_training_relu_6)
        /*0014*/ 	.word	0x00000000


	//----- nvinfo : EIATTR_FRAME_SIZE
	.align		4
.L_5:
        /*0018*/ 	.byte	0x04, 0x11
        /*001a*/ 	.short	(.L_7 - .L_6)
	.align		4
.L_6:
        /*001c*/ 	.word	index@(triton_poi_fused__native_batch_norm_legit_no_training_relu_6)
        /*0020*/ 	.word	0x00000000


	//----- nvinfo : EIATTR_MIN_STACK_SIZE
	.align		4
.L_7:
        /*0024*/ 	.byte	0x04, 0x12
        /*0026*/ 	.short	(.L_9 - .L_8)
	.align		4
.L_8:
        /*0028*/ 	.word	index@(triton_poi_fused__native_batch_norm_legit_no_training_relu_6)
        /*002c*/ 	.word	0x00000000
.L_9:


//--------------------- .nv.info.triton_poi_fused__native_batch_norm_legit_no_training_relu_6 --------------------------
	.section	.nv.info.triton_poi_fused__native_batch_norm_legit_no_training_relu_6,"",@"SHT_CUDA_INFO"
	.sectionflags	@""
	.align	4


	//----- nvinfo : EIATTR_CUDA_API_VERSION
	.align		4
        /*0000*/ 	.byte	0x04, 0x37
        /*0002*/ 	.short	(.L_11 - .L_10)
.L_10:
        /*0004*/ 	.word	0x0000007c


	//----- nvinfo : EIATTR_KPARAM_INFO
	.align		4
.L_11:
        /*0008*/ 	.byte	0x04, 0x17
        /*000a*/ 	.short	(.L_13 - .L_12)
.L_12:
        /*000c*/ 	.word	0x00000000
        /*0010*/ 	.short	0x0006
        /*0012*/ 	.short	0x0030
        /*0014*/ 	.byte	0x00, 0xf0, 0x11, 0x00


	//----- nvinfo : EIATTR_KPARAM_INFO
	.align		4
.L_13:
        /*0018*/ 	.byte	0x04, 0x17
        /*001a*/ 	.short	(.L_15 - .L_14)
.L_14:
        /*001c*/ 	.word	0x00000000
        /*0020*/ 	.short	0x0005
        /*0022*/ 	.short	0x0028
        /*0024*/ 	.byte	0x00, 0xf4, 0x21, 0x00


	//----- nvinfo : EIATTR_KPARAM_INFO
	.align		4
.L_15:
        /*0028*/ 	.byte	0x04, 0x17
        /*002a*/ 	.short	(.L_17 - .L_16)
.L_16:
        /*002c*/ 	.word	0x00000000
        /*0030*/ 	.short	0x0004
        /*0032*/ 	.short	0x0020
        /*0034*/ 	.byte	0x00, 0xf4, 0x21, 0x00


	//----- nvinfo : EIATTR_KPARAM_INFO
	.align		4
.L_17:
        /*0038*/ 	.byte	0x04, 0x17
        /*003a*/ 	.short	(.L_19 - .L_18)
.L_18:
        /*003c*/ 	.word	0x00000000
        /*0040*/ 	.short	0x0003
        /*0042*/ 	.short	0x0018
        /*0044*/ 	.byte	0x00, 0xf4, 0x21, 0x00


	//----- nvinfo : EIATTR_KPARAM_INFO
	.align		4
.L_19:
        /*0048*/ 	.byte	0x04, 0x17
        /*004a*/ 	.short	(.L_21 - .L_20)
.L_20:
        /*004c*/ 	.word	0x00000000
        /*0050*/ 	.short	0x0002
        /*0052*/ 	.short	0x0010
        /*0054*/ 	.byte	0x00, 0xf4, 0x21, 0x00


	//----- nvinfo : EIATTR_KPARAM_INFO
	.align		4
.L_21:
        /*0058*/ 	.byte	0x04, 0x17
        /*005a*/ 	.short	(.L_23 - .L_22)
.L_22:
        /*005c*/ 	.word	0x00000000
        /*0060*/ 	.short	0x0001
        /*0062*/ 	.short	0x0008
        /*0064*/ 	.byte	0x00, 0xf4, 0x21, 0x00


	//----- nvinfo : EIATTR_KPARAM_INFO
	.align		4
.L_23:
        /*0068*/ 	.byte	0x04, 0x17
        /*006a*/ 	.short	(.L_25 - .L_24)
.L_24:
        /*006c*/ 	.word	0x00000000
        /*0070*/ 	.short	0x0000
        /*0072*/ 	.short	0x0000
        /*0074*/ 	.byte	0x00, 0xf4, 0x21, 0x00


	//----- nvinfo : EIATTR_SPARSE_MMA_MASK
	.align		4
.L_25:
        /*0078*/ 	.byte	0x03, 0x50
        /*007a*/ 	.short	0x0000


	//----- nvinfo : EIATTR_MAXREG_COUNT
	.align		4
        /*007c*/ 	.byte	0x03, 0x1b
        /*007e*/ 	.short	0x00ff


	//----- nvinfo : EIATTR_EXIT_INSTR_OFFSETS
	.align		4
        /*0080*/ 	.byte	0x04, 0x1c
        /*0082*/ 	.short	(.L_27 - .L_26)


	//   ....[0]....
.L_26:
        /*0084*/ 	.word	0x000002d0


	//----- nvinfo : EIATTR_REQNTID
	.align		4
.L_27:
        /*0088*/ 	.byte	0x04, 0x10
        /*008a*/ 	.short	(.L_29 - .L_28)
.L_28:
        /*008c*/ 	.word	0x00000080
        /*0090*/ 	.word	0x00000001
        /*0094*/ 	.word	0x00000001


	//----- nvinfo : EIATTR_CBANK_PARAM_SIZE
	.align		4
.L_29:
        /*0098*/ 	.byte	0x03, 0x19
        /*009a*/ 	.short	0x0034


	//----- nvinfo : EIATTR_PARAM_CBANK
	.align		4
        /*009c*/ 	.byte	0x04, 0x0a
        /*009e*/ 	.short	(.L_31 - .L_30)
	.align		4
.L_30:
        /*00a0*/ 	.word	index@(.nv.constant0.triton_poi_fused__native_batch_norm_legit_no_training_relu_6)
        /*00a4*/ 	.short	0x0210
        /*00a6*/ 	.short	0x0034


	//----- nvinfo : EIATTR_SW_WAR
	.align		4
.L_31:
        /*00a8*/ 	.byte	0x04, 0x36
        /*00aa*/ 	.short	(.L_33 - .L_32)
.L_32:
        /*00ac*/ 	.word	0x00000008
.L_33:


//--------------------- .nv.callgraph             --------------------------
	.section	.nv.callgraph,"",@"SHT_CUDA_CALLGRAPH"
	.align	4
	.sectionentsize	8
	.align		4
        /*0000*/ 	.word	0x00000000
	.align		4
        /*0004*/ 	.word	0xffffffff
	.align		4
        /*0008*/ 	.word	0x00000000
	.align		4
        /*000c*/ 	.word	0xfffffffe
	.align		4
        /*0010*/ 	.word	0x00000000
	.align		4
        /*0014*/ 	.word	0xfffffffd
	.align		4
        /*0018*/ 	.word	0x00000000
	.align		4
        /*001c*/ 	.word	0xfffffffc


//--------------------- .nv.constant4             --------------------------
	.section	.nv.constant4,"a",@progbits
	.align	8
	.align		8
.nv.constant4:
        /*0000*/ 	.dword	_$_str
	.align		8
        /*0008*/ 	.dword	_$_str_$_2


//--------------------- .text.triton_poi_fused__native_batch_norm_legit_no_training_relu_6 --------------------------
	.section	.text.triton_poi_fused__native_batch_norm_legit_no_training_relu_6,"ax",@progbits
	.align	128
        .global         triton_poi_fused__native_batch_norm_legit_no_training_relu_6
        .type           triton_poi_fused__native_batch_norm_legit_no_training_relu_6,@function
        .size           triton_poi_fused__native_batch_norm_legit_no_training_relu_6,(.L_x_1 - triton_poi_fused__native_batch_norm_legit_no_training_relu_6)
        .other          triton_poi_fused__native_batch_norm_legit_no_training_relu_6,@"STO_CUDA_ENTRY STV_DEFAULT"
triton_poi_fused__native_batch_norm_legit_no_training_relu_6:
.text.triton_poi_fused__native_batch_norm_legit_no_training_relu_6:
[----:B------:R-:W-:Y:S01]  /*0000*/  LDC R1, c[0x0][0x28] ;  /* 0x00000a00ff017b82 */ /* 0x000fe20000000800 */
[----:B------:R-:W1:Y:S07]  /*0010*/  S2R R0, SR_TID.X ;  /* 0x0000000000007919 */ /* 0x000e6e0000002100 */
[----:B------:R-:W2:Y:S01]  /*0020*/  LDC.64 R6, c[0x0][0x220] ;  /* 0x00008800ff067b82 */ /* 0x000ea20000000a00 */
[----:B------:R-:W-:Y:S01]  /*0030*/  ULDC.64 UR4, c[0x0][0x208] ;  /* 0x0000820000047ab9 */ /* 0x000fe20000000a00 */
[----:B------:R-:W3:Y:S06]  /*0040*/  S2R R3, SR_CTAID.X ;  /* 0x0000000000037919 */ /* 0x000eec0000002500 */
[----:B------:R-:W4:Y:S08]  /*0050*/  LDC.64 R4, c[0x0][0x218] ;  /* 0x00008600ff047b82 */ /* 0x000f300000000a00 */
[----:B------:R-:W5:Y:S08]  /*0060*/  LDC.64 R8, c[0x0][0x228] ;  /* 0x00008a00ff087b82 */ /* 0x000f700000000a00 */
[----:B------:R-:W5:Y:S01]  /*0070*/  LDC.64 R10, c[0x0][0x230] ;  /* 0x00008c00ff0a7b82 */ /* 0x000f620000000a00 */
[----:B-1----:R-:W-:-:S02]  /*0080*/  LOP3.LUT R0, R0, 0x7f, RZ, 0xc0, !PT ;  /* 0x0000007f00007812 */ /* 0x002fc400078ec0ff */
[----:B---3--:R-:W-:Y:S02]  /*0090*/  SHF.R.S32.HI R2, RZ, 0x18, R3 ;  /* 0x00000018ff027819 */ /* 0x008fe40000011403 */
[----:B------:R-:W-:Y:S02]  /*00a0*/  LEA R0, R3, R0, 0x7 ;  /* 0x0000000003007211 */ /* 0x000fe400078e38ff */
[----:B------:R-:W-:-:S04]  /*00b0*/  SGXT R3, R2, 0x1 ;  /* 0x000000010203781a */ /* 0x000fc80000000200 */
[----:B------:R-:W-:-:S04]  /*00c0*/  LEA.HI R3, R3, R0, RZ, 0x9 ;  /* 0x0000000003037211 */ /* 0x000fc800078f48ff */
[----:B------:R-:W-:-:S04]  /*00d0*/  LOP3.LUT R3, R3, 0xfffffe00, RZ, 0xc0, !PT ;  /* 0xfffffe0003037812 */ /* 0x000fc800078ec0ff */
[----:B------:R-:W-:Y:S02]  /*00e0*/  IADD3 R13, R0, -R3, RZ ;  /* 0x80000003000d7210 */ /* 0x000fe40007ffe0ff */
[----:B------:R-:W1:Y:S03]  /*00f0*/  LDC.64 R2, c[0x0][0x210] ;  /* 0x00008400ff027b82 */ /* 0x000e660000000a00 */
[----:B--2---:R-:W-:-:S06]  /*0100*/  IMAD.WIDE R6, R13, 0x4, R6 ;  /* 0x000000040d067825 */ /* 0x004fcc00078e0206 */
[----:B------:R-:W2:Y:S01]  /*0110*/  LDG.E.EL R6, desc[UR4][R6.64] ;  /* 0x0000000406067981 */ /* 0x000ea2000c2e1900 */
[----:B----4-:R-:W-:-:S04]  /*0120*/  IMAD.WIDE R4, R13, 0x4, R4 ;  /* 0x000000040d047825 */ /* 0x010fc800078e0204 */
[C---:B-----5:R-:W-:Y:S02]  /*0130*/  IMAD.WIDE R8, R13.reuse, 0x4, R8 ;  /* 0x000000040d087825 */ /* 0x060fe400078e0208 */
[----:B------:R3:W4:Y:S02]  /*0140*/  LDG.E.EL R5, desc[UR4][R4.64] ;  /* 0x0000000404057981 */ /* 0x000724000c2e1900 */
[----:B0-----:R-:W-:Y:S02]  /*0150*/  IMAD.WIDE R10, R13, 0x4, R10 ;  /* 0x000000040d0a7825 */ /* 0x001fe400078e020a */
[----:B------:R-:W5:Y:S02]  /*0160*/  LDG.E.EL R8, desc[UR4][R8.64] ;  /* 0x0000000408087981 */ /* 0x000f64000c2e1900 */
[C---:B-1----:R-:W-:Y:S02]  /*0170*/  IMAD.WIDE R2, R0.reuse, 0x4, R2 ;  /* 0x0000000400027825 */ /* 0x042fe400078e0202 */
[----:B------:R-:W5:Y:S04]  /*0180*/  LDG.E.EL R11, desc[UR4][R10.64] ;  /* 0x000000040a0b7981 */ /* 0x000f68000c2e1900 */
[----:B------:R0:W4:Y:S01]  /*0190*/  LDG.E R12, desc[UR4][R2.64] ;  /* 0x00000004020c7981 */ /* 0x000122000c1e1900 */
[----:B---3--:R-:W-:Y:S01]  /*01a0*/  HFMA2.MMA R4, -RZ, RZ, 1.625, 0 ;  /* 0x3e800000ff047435 */ /* 0x008fe200000001ff */
[----:B0-----:R-:W0:Y:S02]  /*01b0*/  LDC.64 R2, c[0x0][0x238] ;  /* 0x00008e00ff027b82 */ /* 0x001e240000000a00 */
[----:B0-----:R-:W-:-:S04]  /*01c0*/  IMAD.WIDE R2, R0, 0x4, R2 ;  /* 0x0000000400027825 */ /* 0x001fc800078e0202 */
[----:B--2---:R-:W-:-:S04]  /*01d0*/  FADD R6, R6, 9.9999997473787516356e-06 ;  /* 0x3727c5ac06067421 */ /* 0x004fc80000000000 */
[----:B------:R-:W0:Y:S02]  /*01e0*/  MUFU.SQRT R7, R6 ;  /* 0x0000000600077308 */ /* 0x000e240000002000 */
[C---:B0-----:R-:W-:Y:S02]  /*01f0*/  FSETP.GT.AND P0, PT, R7.reuse, 8.50705917302346158658e+37, PT ;  /* 0x7e8000000700780b */ /* 0x041fe40003f04000 */
[----:B------:R-:W-:-:S11]  /*0200*/  FSETP.GEU.AND P1, PT, R7, 1.175494350822287508e-38, PT ;  /* 0x008000000700780b */ /* 0x000fd60003f2e000 */
[----:B------:R-:W-:-:S04]  /*0210*/  @P0 FMUL R7, R7, 0.25 ;  /* 0x3e80000007070820 */ /* 0x000fc80000400000 */
[----:B------:R-:W-:-:S06]  /*0220*/  @!P1 FMUL R7, R7, 16777216 ;  /* 0x4b80000007079820 */ /* 0x000fcc0000400000 */
[----:B------:R-:W0:Y:S01]  /*0230*/  MUFU.RCP R7, R7 ;  /* 0x0000000700077308 */ /* 0x000e220000001000 */
[----:B------:R-:W-:Y:S01]  /*0240*/  FSEL R4, R4, 1, P0 ;  /* 0x3f80000004047808 */ /* 0x000fe20000000000 */
[----:B----4-:R-:W-:-:S04]  /*0250*/  FADD R5, R12, -R5 ;  /* 0x800000050c057221 */ /* 0x010fc80000000000 */
[----:B------:R-:W-:-:S04]  /*0260*/  @!P1 FMUL R4, R4, 16777216 ;  /* 0x4b80000004049820 */ /* 0x000fc80000400000 */
[----:B0-----:R-:W-:-:S04]  /*0270*/  FMUL R4, R7, R4 ;  /* 0x0000000407047220 */ /* 0x001fc80000400000 */
[----:B------:R-:W-:-:S04]  /*0280*/  FMUL R4, R5, R4 ;  /* 0x0000000405047220 */ /* 0x000fc80000400000 */
[----:B-----5:R-:W-:-:S05]  /*0290*/  FFMA R4, R8, R4, R11 ;  /* 0x0000000408047223 */ /* 0x020fca000000000b */
[----:B------:R-:W-:-:S04]  /*02a0*/  FSETP.GEU.AND P0, PT, R4, RZ, PT ;  /* 0x000000ff0400720b */ /* 0x000fc80003f0e000 */
[----:B------:R-:W-:-:S05]  /*02b0*/  FSEL R5, R4, RZ, P0 ;  /* 0x000000ff04057208 */ /* 0x000fca0000000000 */
[----:B------:R-:W-:Y:S01]  /*02c0*/  STG.E desc[UR4][R2.64], R5 ;  /* 0x0000000502007986 */ /* 0x000fe2000c101904 */
[----:B------:R-:W-:Y:S05]  /*02d0*/  EXIT ;  /* 0x000000000000794d */ /* 0x000fea0003800000 */
.L_x_0:
[----:B------:R-:W-:-:S00]  /*02e0*/  BRA `(.L_x_0) ;  /* 0xfffffffc00fc7947 */ /* 0x000fc0000383ffff */
[----:B------:R-:W-:-:S00]  /*02f0*/  NOP ;  /* 0x0000000000007918 */ /* 0x000fc00000000000 */
        /* <DEDUP_REMOVED lines=8> */
.L_x_1:


//--------------------- .nv.global.init           --------------------------
	.section	.nv.global.init,"aw",@progbits
.nv.global.init:
	.type		_$_str,@object
	.size		_$_str,(_$_str_$_2 - _$_str)
_$_str:
        /*0000*/ 	.byte	0x5f, 0x5f, 0x43, 0x55, 0x44, 0x41, 0x5f, 0x46, 0x54, 0x5a, 0x00
	.type		_$_str_$_2,@object
	.size		_$_str_$_2,(.L_1 - _$_str_$_2)
_$_str_$_2:
        /*000b*/ 	.byte	0x5f, 0x5f, 0x43, 0x55, 0x44, 0x41, 0x5f, 0x50, 0x52, 0x45, 0x43, 0x5f, 0x53, 0x51, 0x52, 0x54
        /*001b*/ 	.byte	0x00
.L_1:


//--------------------- .nv.constant0.triton_poi_fused__native_batch_norm_legit_no_training_relu_6 --------------------------
	.section	.nv.constant0.triton_poi_fused__native_batch_norm_legit_no_training_relu_6,"a",@progbits
	.sectionflags	@""
	.align	4
.nv.constant0.triton_poi_fused__native_batch_norm_legit_no_training_relu_6:
	.zero		580
